//
// Generated by NVIDIA NVVM Compiler
//
// Compiler Build ID: CL-36424714
// Cuda compilation tools, release 13.0, V13.0.88
// Based on NVVM 20.0.0
//

.version 9.0
.target sm_100
.address_size 64

	// .globl	_Z16biasUpdateKernelPdS_S_id

.visible .entry _Z16biasUpdateKernelPdS_S_id(
	.param .u64 .ptr .align 1 _Z16biasUpdateKernelPdS_S_id_param_0,
	.param .u64 .ptr .align 1 _Z16biasUpdateKernelPdS_S_id_param_1,
	.param .u64 .ptr .align 1 _Z16biasUpdateKernelPdS_S_id_param_2,
	.param .u32 _Z16biasUpdateKernelPdS_S_id_param_3,
	.param .f64 _Z16biasUpdateKernelPdS_S_id_param_4
)
{
	.reg .pred 	%p<2>;
	.reg .b32 	%r<6>;
	.reg .b64 	%rd<11>;
	.reg .b64 	%fd<7>;

	ld.param.u64 	%rd1, [_Z16biasUpdateKernelPdS_S_id_param_0];
	ld.param.u64 	%rd2, [_Z16biasUpdateKernelPdS_S_id_param_1];
	ld.param.u64 	%rd3, [_Z16biasUpdateKernelPdS_S_id_param_2];
	ld.param.u32 	%r2, [_Z16biasUpdateKernelPdS_S_id_param_3];
	ld.param.f64 	%fd1, [_Z16biasUpdateKernelPdS_S_id_param_4];
	mov.u32 	%r3, %tid.x;
	mov.u32 	%r4, %ctaid.x;
	mov.u32 	%r5, %ntid.x;
	mad.lo.s32 	%r1, %r4, %r5, %r3;
	setp.ge.s32 	%p1, %r1, %r2;
	@%p1 bra 	$L__BB0_2;
	cvta.to.global.u64 	%rd4, %rd2;
	cvta.to.global.u64 	%rd5, %rd3;
	cvta.to.global.u64 	%rd6, %rd1;
	mul.wide.s32 	%rd7, %r1, 8;
	add.s64 	%rd8, %rd4, %rd7;
	ld.global.f64 	%fd2, [%rd8];
	add.s64 	%rd9, %rd5, %rd7;
	ld.global.f64 	%fd3, [%rd9];
	mul.f64 	%fd4, %fd1, %fd3;
	add.s64 	%rd10, %rd6, %rd7;
	ld.global.f64 	%fd5, [%rd10];
	fma.rn.f64 	%fd6, %fd4, %fd5, %fd2;
	st.global.f64 	[%rd8], %fd6;
$L__BB0_2:
	ret;

}


// ===== COMPILED SASS (sm_100) =====

	.target	sm_100

	.elftype	@"ET_EXEC"


//--------------------- .note.nv.tkinfo           --------------------------
	.section	.note.nv.tkinfo,"",@"SHT_NOTE"
	.sectionflags	@"SHF_NOTE_NV_TKINFO"
	.tkinfo
        /*0018*/ 	.word	0x00000002
        /*0030*/ 	.string	""
        /*0030*/ 	.string	"ptxas"
        /*0030*/ 	.string	"Cuda compilation tools, release 13.0, V13.0.88"
        /*0030*/ 	.string	"Build cuda_13.0.r13.0/compiler.36424714_0"
        /*0030*/ 	.string	"-arch sm_100 -m 64 "



//--------------------- .note.nv.cuinfo           --------------------------
	.section	.note.nv.cuinfo,"",@"SHT_NOTE"
	.sectionflags	@"SHF_NOTE_NV_CUINFO"
        /*0018*/ 	.short	0x0002
        /*001a*/ 	.short	0x0064
        /*001c*/ 	.short	0x0082
	.zero		2


//--------------------- .nv.info                  --------------------------
	.section	.nv.info,"",@"SHT_CUDA_INFO"
	.align	4


	//----- nvinfo : EIATTR_REGCOUNT
	.align		4
        /*0000*/ 	.byte	0x04, 0x2f
        /*0002*/ 	.short	(.L_1 - .L_0)
	.align		4
.L_0:
        /*0004*/ 	.word	index@(_Z16biasUpdateKernelPdS_S_id)
        /*0008*/ 	.word	0x0000000e


	//----- nvinfo : EIATTR_FRAME_SIZE
	.align		4
.L_1:
        /*000c*/ 	.byte	0x04, 0x11
        /*000e*/ 	.short	(.L_3 - .L_2)
	.align		4
.L_2:
        /*0010*/ 	.word	index@(_Z16biasUpdateKernelPdS_S_id)
        /*0014*/ 	.word	0x00000000


	//----- nvinfo : EIATTR_MIN_STACK_SIZE
	.align		4
.L_3:
        /*0018*/ 	.byte	0x04, 0x12
        /*001a*/ 	.short	(.L_5 - .L_4)
	.align		4
.L_4:
        /*001c*/ 	.word	index@(_Z16biasUpdateKernelPdS_S_id)
        /*0020*/ 	.word	0x00000000
.L_5:


//--------------------- .nv.compat                --------------------------
	.section	.nv.compat,"",@"SHT_CUDA_COMPAT_INFO"
	.align	4
        /*0000*/ 	.byte	0x02, 0x09, 0x00, 0x00, 0x02, 0x02, 0x01, 0x00, 0x02, 0x05, 0x05, 0x00, 0x03, 0x07, 0x01, 0x01
        /*0010*/ 	.byte	0x02, 0x03, 0x00, 0x00, 0x02, 0x06, 0x01, 0x00, 0x04, 0x0b, 0x08, 0x00, 0x01, 0x00, 0x00, 0x00
        /*0020*/ 	.byte	0x00, 0x00, 0x00, 0x00


//--------------------- .nv.info._Z16biasUpdateKernelPdS_S_id --------------------------
	.section	.nv.info._Z16biasUpdateKernelPdS_S_id,"",@"SHT_CUDA_INFO"
	.sectionflags	@""
	.align	4


	//----- nvinfo : EIATTR_CUDA_API_VERSION
	.align		4
        /*0000*/ 	.byte	0x04, 0x37
        /*0002*/ 	.short	(.L_7 - .L_6)
.L_6:
        /*0004*/ 	.word	0x00000082


	//----- nvinfo : EIATTR_KPARAM_INFO
	.align		4
.L_7:
        /*0008*/ 	.byte	0x04, 0x17
        /*000a*/ 	.short	(.L_9 - .L_8)
.L_8:
        /*000c*/ 	.word	0x00000000
        /*0010*/ 	.short	0x0004
        /*0012*/ 	.short	0x0020
        /*0014*/ 	.byte	0x00, 0xf0, 0x21, 0x00


	//----- nvinfo : EIATTR_KPARAM_INFO
	.align		4
.L_9:
        /*0018*/ 	.byte	0x04, 0x17
        /*001a*/ 	.short	(.L_11 - .L_10)
.L_10:
        /*001c*/ 	.word	0x00000000
        /*0020*/ 	.short	0x0003
        /*0022*/ 	.short	0x0018
        /*0024*/ 	.byte	0x00, 0xf0, 0x11, 0x00


	//----- nvinfo : EIATTR_KPARAM_INFO
	.align		4
.L_11:
        /*0028*/ 	.byte	0x04, 0x17
        /*002a*/ 	.short	(.L_13 - .L_12)
.L_12:
        /*002c*/ 	.word	0x00000000
        /*0030*/ 	.short	0x0002
        /*0032*/ 	.short	0x0010
        /*0034*/ 	.byte	0x00, 0xf5, 0x21, 0x00


	//----- nvinfo : EIATTR_KPARAM_INFO
	.align		4
.L_13:
        /*0038*/ 	.byte	0x04, 0x17
        /*003a*/ 	.short	(.L_15 - .L_14)
.L_14:
        /*003c*/ 	.word	0x00000000
        /*0040*/ 	.short	0x0001
        /*0042*/ 	.short	0x0008
        /*0044*/ 	.byte	0x00, 0xf5, 0x21, 0x00


	//----- nvinfo : EIATTR_KPARAM_INFO
	.align		4
.L_15:
        /*0048*/ 	.byte	0x04, 0x17
        /*004a*/ 	.short	(.L_17 - .L_16)
.L_16:
        /*004c*/ 	.word	0x00000000
        /*0050*/ 	.short	0x0000
        /*0052*/ 	.short	0x0000
        /*0054*/ 	.byte	0x00, 0xf5, 0x21, 0x00


	//----- nvinfo : EIATTR_SPARSE_MMA_MASK
	.align		4
.L_17:
        /*0058*/ 	.byte	0x03, 0x50
        /*005a*/ 	.short	0x0000


	//----- nvinfo : EIATTR_MAXREG_COUNT
	.align		4
        /*005c*/ 	.byte	0x03, 0x1b
        /*005e*/ 	.short	0x00ff


	//----- nvinfo : EIATTR_MERCURY_ISA_VERSION
	.align		4
        /*0060*/ 	.byte	0x03, 0x5f
        /*0062*/ 	.short	0x0101


	//----- nvinfo : EIATTR_VRC_CTA_INIT_COUNT
	.align		4
        /*0064*/ 	.byte	0x02, 0x4a
	.zero		1
	.zero		1


	//----- nvinfo : EIATTR_EXIT_INSTR_OFFSETS
	.align		4
        /*0068*/ 	.byte	0x04, 0x1c
        /*006a*/ 	.short	(.L_19 - .L_18)


	//   ....[0]....
.L_18:
        /*006c*/ 	.word	0x00000070


	//   ....[1]....
        /*0070*/ 	.word	0x00000160


	//----- nvinfo : EIATTR_CBANK_PARAM_SIZE
	.align		4
.L_19:
        /*0074*/ 	.byte	0x03, 0x19
        /*0076*/ 	.short	0x0028


	//----- nvinfo : EIATTR_PARAM_CBANK
	.align		4
        /*0078*/ 	.byte	0x04, 0x0a
        /*007a*/ 	.short	(.L_21 - .L_20)
	.align		4
.L_20:
        /*007c*/ 	.word	index@(.nv.constant0._Z16biasUpdateKernelPdS_S_id)
        /*0080*/ 	.short	0x0380
        /*0082*/ 	.short	0x0028


	//----- nvinfo : EIATTR_SW_WAR
	.align		4
.L_21:
        /*0084*/ 	.byte	0x04, 0x36
        /*0086*/ 	.short	(.L_23 - .L_22)
.L_22:
        /*0088*/ 	.word	0x00000008
.L_23:


//--------------------- .nv.callgraph             --------------------------
	.section	.nv.callgraph,"",@"SHT_CUDA_CALLGRAPH"
	.align	4
	.sectionentsize	8
	.align		4
        /*0000*/ 	.word	0x00000000
	.align		4
        /*0004*/ 	.word	0xffffffff
	.align		4
        /*0008*/ 	.word	0x00000000
	.align		4
        /*000c*/ 	.word	0xfffffffe
	.align		4
        /*0010*/ 	.word	0x00000000
	.align		4
        /*0014*/ 	.word	0xfffffffd
	.align		4
        /*0018*/ 	.word	0x00000000
	.align		4
        /*001c*/ 	.word	0xfffffffc


//--------------------- .text._Z16biasUpdateKernelPdS_S_id --------------------------
	.section	.text._Z16biasUpdateKernelPdS_S_id,"ax",@progbits
	.align	128
        .global         _Z16biasUpdateKernelPdS_S_id
        .type           _Z16biasUpdateKernelPdS_S_id,@function
        .size           _Z16biasUpdateKernelPdS_S_id,(.L_x_1 - _Z16biasUpdateKernelPdS_S_id)
        .other          _Z16biasUpdateKernelPdS_S_id,@"STO_CUDA_ENTRY STV_DEFAULT"
_Z16biasUpdateKernelPdS_S_id:
.text._Z16biasUpdateKernelPdS_S_id:
[----:B------:R-:W-:Y:S01]  /*0000*/  LDC R1, c[0x0][0x37c] ;  /* 0x0000df00ff017b82 */ /* 0x000fe20000000800 */
[----:B------:R-:W0:Y:S07]  /*0010*/  S2R R5, SR_TID.X ;  /* 0x0000000000057919 */ /* 0x000e2e0000002100 */
[----:B------:R-:W0:Y:S01]  /*0020*/  S2UR UR4, SR_CTAID.X ;  /* 0x00000000000479c3 */ /* 0x000e220000002500 */
[----:B------:R-:W1:Y:S07]  /*0030*/  LDCU UR5, c[0x0][0x398] ;  /* 0x00007300ff0577ac */ /* 0x000e6e0008000800 */
[----:B------:R-:W0:Y:S02]  /*0040*/  LDC R0, c[0x0][0x360] ;  /* 0x0000d800ff007b82 */ /* 0x000e240000000800 */
[----:B0-----:R-:W-:-:S05]  /*0050*/  IMAD R5, R0, UR4, R5 ;  /* 0x0000000400057c24 */ /* 0x001fca000f8e0205 */
[----:B-1----:R-:W-:-:S13]  /*0060*/  ISETP.GE.AND P0, PT, R5, UR5, PT ;  /* 0x0000000505007c0c */ /* 0x002fda000bf06270 */
[----:B------:R-:W-:Y:S05]  /*0070*/  @P0 EXIT ;  /* 0x000000000000094d */ /* 0x000fea0003800000 */
[----:B------:R-:W0:Y:S01]  /*0080*/  LDC.64 R6, c[0x0][0x390] ;  /* 0x0000e400ff067b82 */ /* 0x000e220000000a00 */
[----:B------:R-:W1:Y:S01]  /*0090*/  LDCU.64 UR4, c[0x0][0x358] ;  /* 0x00006b00ff0477ac */ /* 0x000e620008000a00 */
[----:B------:R-:W2:Y:S06]  /*00a0*/  LDCU.64 UR6, c[0x0][0x3a0] ;  /* 0x00007400ff0677ac */ /* 0x000eac0008000a00 */
[----:B------:R-:W3:Y:S08]  /*00b0*/  LDC.64 R10, c[0x0][0x380] ;  /* 0x0000e000ff0a7b82 */ /* 0x000ef00000000a00 */
[----:B------:R-:W4:Y:S01]  /*00c0*/  LDC.64 R2, c[0x0][0x388] ;  /* 0x0000e200ff027b82 */ /* 0x000f220000000a00 */
[----:B0-----:R-:W-:-:S06]  /*00d0*/  IMAD.WIDE R6, R5, 0x8, R6 ;  /* 0x0000000805067825 */ /* 0x001fcc00078e0206 */
[----:B-1----:R-:W2:Y:S01]  /*00e0*/  LDG.E.64 R6, desc[UR4][R6.64] ;  /* 0x0000000406067981 */ /* 0x002ea2000c1e1b00 */
[----:B---3--:R-:W-:-:S06]  /*00f0*/  IMAD.WIDE R10, R5, 0x8, R10 ;  /* 0x00000008050a7825 */ /* 0x008fcc00078e020a */
[----:B------:R-:W3:Y:S01]  /*0100*/  LDG.E.64 R10, desc[UR4][R10.64] ;  /* 0x000000040a0a7981 */ /* 0x000ee2000c1e1b00 */
[----:B----4-:R-:W-:-:S05]  /*0110*/  IMAD.WIDE R2, R5, 0x8, R2 ;  /* 0x0000000805027825 */ /* 0x010fca00078e0202 */
[----:B------:R-:W3:Y:S01]  /*0120*/  LDG.E.64 R4, desc[UR4][R2.64] ;  /* 0x0000000402047981 */ /* 0x000ee2000c1e1b00 */
[----:B--2---:R-:W-:-:S08]  /*0130*/  DMUL R8, R6, UR6 ;  /* 0x0000000606087c28 */ /* 0x004fd00008000000 */
[----:B---3--:R-:W-:-:S07]  /*0140*/  DFMA R4, R8, R10, R4 ;  /* 0x0000000a0804722b */ /* 0x008fce0000000004 */
[----:B------:R-:W-:Y:S01]  /*0150*/  STG.E.64 desc[UR4][R2.64], R4 ;  /* 0x0000000402007986 */ /* 0x000fe2000c101b04 */
[----:B------:R-:W-:Y:S05]  /*0160*/  EXIT ;  /* 0x000000000000794d */ /* 0x000fea0003800000 */
.L_x_0:
[----:B------:R-:W-:-:S00]  /*0170*/  BRA `(.L_x_0) ;  /* 0xfffffffc00fc7947 */ /* 0x000fc0000383ffff */
[----:B------:R-:W-:-:S00]  /*0180*/  NOP ;  /* 0x0000000000007918 */ /* 0x000fc00000000000 */
[----:B------:R-:W-:-:S00]  /*0190*/  NOP ;  /* 0x0000000000007918 */ /* 0x000fc00000000000 */
[----:B------:R-:W-:-:S00]  /*01a0*/  NOP ;  /* 0x0000000000007918 */ /* 0x000fc00000000000 */
[----:B------:R-:W-:-:S00]  /*01b0*/  NOP ;  /* 0x0000000000007918 */ /* 0x000fc00000000000 */
[----:B------:R-:W-:-:S00]  /*01c0*/  NOP ;  /* 0x0000000000007918 */ /* 0x000fc00000000000 */
[----:B------:R-:W-:-:S00]  /*01d0*/  NOP ;  /* 0x0000000000007918 */ /* 0x000fc00000000000 */
[----:B------:R-:W-:-:S00]  /*01e0*/  NOP ;  /* 0x0000000000007918 */ /* 0x000fc00000000000 */
[----:B------:R-:W-:-:S00]  /*01f0*/  NOP ;  /* 0x0000000000007918 */ /* 0x000fc00000000000 */
.L_x_1:


//--------------------- .nv.shared.reserved.0     --------------------------
	.section	.nv.shared.reserved.0,"aw",@nobits
	.weak		__nv_reservedSMEM_offset_0_alias
	.size		__nv_reservedSMEM_offset_0_alias, 0, 64
	.other		__nv_reservedSMEM_offset_0_alias,@"STO_CUDA_RESERVED_SHARED STV_DEFAULT"
__nv_reservedSMEM_offset_0_alias:
	.zero		0
	.zero		64


//--------------------- .nv.constant0._Z16biasUpdateKernelPdS_S_id --------------------------
	.section	.nv.constant0._Z16biasUpdateKernelPdS_S_id,"a",@progbits
	.sectionflags	@""
	.align	4
.nv.constant0._Z16biasUpdateKernelPdS_S_id:
	.zero		936


//--------------------- SYMBOLS --------------------------

	.type		.nv.reservedSmem.offset0,@object
	.size		.nv.reservedSmem.offset0,0x4
